	.headerflags	@"EF_CUDA_TEXMODE_UNIFIED EF_CUDA_64BIT_ADDRESS EF_CUDA_ACCELERATORS EF_CUDA_SM90 EF_CUDA_VIRTUAL_SM(EF_CUDA_SM90)"
	.elftype	@"ET_EXEC"


//--------------------- .nv.info                  --------------------------
	.section	.nv.info,"",@"SHT_CUDA_INFO"
	.align	4


	//----- nvinfo : EIATTR_REGCOUNT
	.align		4
        /*0000*/ 	.byte	0x04, 0x2f
        /*0002*/ 	.short	(.L_1 - .L_0)
	.align		4
.L_0:
        /*0004*/ 	.word	index@(triton_mm)
        /*0008*/ 	.word	0x00000028


	//----- nvinfo : EIATTR_MIN_STACK_SIZE
	.align		4
.L_1:
        /*000c*/ 	.byte	0x04, 0x12
        /*000e*/ 	.short	(.L_3 - .L_2)
	.align		4
.L_2:
        /*0010*/ 	.word	index@(triton_mm)
        /*0014*/ 	.word	0x00000000


	//----- nvinfo : EIATTR_FRAME_SIZE
	.align		4
.L_3:
        /*0018*/ 	.byte	0x04, 0x11
        /*001a*/ 	.short	(.L_5 - .L_4)
	.align		4
.L_4:
        /*001c*/ 	.word	index@(triton_mm)
        /*0020*/ 	.word	0x00000000


	//----- nvinfo : EIATTR_MIN_STACK_SIZE
	.align		4
.L_5:
        /*0024*/ 	.byte	0x04, 0x12
        /*0026*/ 	.short	(.L_7 - .L_6)
	.align		4
.L_6:
        /*0028*/ 	.word	index@(triton_mm)
        /*002c*/ 	.word	0x00000000
.L_7:


//--------------------- .nv.info.triton_mm        --------------------------
	.section	.nv.info.triton_mm,"",@"SHT_CUDA_INFO"
	.sectionflags	@""
	.align	4


	//----- nvinfo : EIATTR_CUDA_API_VERSION
	.align		4
        /*0000*/ 	.byte	0x04, 0x37
        /*0002*/ 	.short	(.L_9 - .L_8)
.L_8:
        /*0004*/ 	.word	0x0000007c


	//----- nvinfo : EIATTR_KPARAM_INFO
	.align		4
.L_9:
        /*0008*/ 	.byte	0x04, 0x17
        /*000a*/ 	.short	(.L_11 - .L_10)
.L_10:
        /*000c*/ 	.word	0x00000000
        /*0010*/ 	.short	0x0002
        /*0012*/ 	.short	0x0010
        /*0014*/ 	.byte	0x00, 0xf0, 0x21, 0x00


	//----- nvinfo : EIATTR_KPARAM_INFO
	.align		4
.L_11:
        /*0018*/ 	.byte	0x04, 0x17
        /*001a*/ 	.short	(.L_13 - .L_12)
.L_12:
        /*001c*/ 	.word	0x00000000
        /*0020*/ 	.short	0x0001
        /*0022*/ 	.short	0x0008
        /*0024*/ 	.byte	0x00, 0xf0, 0x21, 0x00


	//----- nvinfo : EIATTR_KPARAM_INFO
	.align		4
.L_13:
        /*0028*/ 	.byte	0x04, 0x17
        /*002a*/ 	.short	(.L_15 - .L_14)
.L_14:
        /*002c*/ 	.word	0x00000000
        /*0030*/ 	.short	0x0000
        /*0032*/ 	.short	0x0000
        /*0034*/ 	.byte	0x00, 0xf0, 0x21, 0x00


	//----- nvinfo : EIATTR_SPARSE_MMA_MASK
	.align		4
.L_15:
        /*0038*/ 	.byte	0x03, 0x50
        /*003a*/ 	.short	0x0000


	//----- nvinfo : EIATTR_MAXREG_COUNT
	.align		4
        /*003c*/ 	.byte	0x03, 0x1b
        /*003e*/ 	.short	0x00ff


	//----- nvinfo : EIATTR_EXIT_INSTR_OFFSETS
	.align		4
        /*0040*/ 	.byte	0x04, 0x1c
        /*0042*/ 	.short	(.L_17 - .L_16)


	//   ....[0]....
.L_16:
        /*0044*/ 	.word	0x00001c10


	//   ....[1]....
        /*0048*/ 	.word	0x00001c60


	//----- nvinfo : EIATTR_MAX_THREADS
	.align		4
.L_17:
        /*004c*/ 	.byte	0x04, 0x05
        /*004e*/ 	.short	(.L_19 - .L_18)
.L_18:
        /*0050*/ 	.word	0x00000040
        /*0054*/ 	.word	0x00000001
        /*0058*/ 	.word	0x00000001


	//----- nvinfo : EIATTR_CBANK_PARAM_SIZE
	.align		4
.L_19:
        /*005c*/ 	.byte	0x03, 0x19
        /*005e*/ 	.short	0x0018


	//----- nvinfo : EIATTR_PARAM_CBANK
	.align		4
        /*0060*/ 	.byte	0x04, 0x0a
        /*0062*/ 	.short	(.L_21 - .L_20)
	.align		4
.L_20:
        /*0064*/ 	.word	index@(.nv.constant0.triton_mm)
        /*0068*/ 	.short	0x0210
        /*006a*/ 	.short	0x0018


	//----- nvinfo : EIATTR_SW_WAR
	.align		4
.L_21:
        /*006c*/ 	.byte	0x04, 0x36
        /*006e*/ 	.short	(.L_23 - .L_22)
.L_22:
        /*0070*/ 	.word	0x00000008
.L_23:


//--------------------- .nv.callgraph             --------------------------
	.section	.nv.callgraph,"",@"SHT_CUDA_CALLGRAPH"
	.align	4
	.sectionentsize	8
	.align		4
        /*0000*/ 	.word	0x00000000
	.align		4
        /*0004*/ 	.word	0xffffffff
	.align		4
        /*0008*/ 	.word	0x00000000
	.align		4
        /*000c*/ 	.word	0xfffffffe
	.align		4
        /*0010*/ 	.word	0x00000000
	.align		4
        /*0014*/ 	.word	0xfffffffd
	.align		4
        /*0018*/ 	.word	0x00000000
	.align		4
        /*001c*/ 	.word	0xfffffffc


//--------------------- .text.triton_mm           --------------------------
	.section	.text.triton_mm,"ax",@progbits
	.sectionflags	@"SHF_BARRIERS=1"
	.align	128
        .global         triton_mm
        .type           triton_mm,@function
        .size           triton_mm,(.L_x_2 - triton_mm)
        .other          triton_mm,@"STO_CUDA_ENTRY STV_DEFAULT"
triton_mm:
.text.triton_mm:
[----:B------:R-:W1:Y:S02]  /*0000*/  LDC R1, c[0x0][0x28] ;  /* 0x00000a00ff017b82 */ /* 0x000e640000000800 */
[----:B------:R-:W2:Y:S01]  /*0010*/  S2UR UR15, SR_CTAID.X ;  /* 0x00000000000f79c3 */ /* 0x000ea20000002500 */
[----:B------:R-:W3:Y:S01]  /*0020*/  S2R R28, SR_TID.X ;  /* 0x00000000001c7919 */ /* 0x000ee20000002100 */
[----:B------:R-:W-:-:S06]  /*0030*/  ULDC.64 UR16, c[0x0][0x208] ;  /* 0x0000820000107ab9 */ /* 0x000fcc0000000a00 */
[----:B------:R-:W4:Y:S01]  /*0040*/  LDC.64 R6, c[0x0][0x218] ;  /* 0x00008600ff067b82 */ /* 0x000f220000000a00 */
[----:B--2---:R-:W-:-:S04]  /*0050*/  UIMAD.WIDE UR4, UR15, 0x38e38e39, URZ ;  /* 0x38e38e390f0478a5 */ /* 0x004fc8000f8e023f */
[----:B------:R-:W-:-:S03]  /*0060*/  USHF.R.U32.HI UR6, URZ, 0x1f, UR5 ;  /* 0x0000001f3f067899 */ /* 0x000fc60008011605 */
[----:B------:R-:W-:Y:S01]  /*0070*/  UMOV UR4, 0xfffffff8 ;  /* 0xfffffff800047882 */ /* 0x000fe20000000000 */
[----:B------:R-:W-:Y:S01]  /*0080*/  ULEA.HI.SX32 UR6, UR5, UR6, 0x17 ;  /* 0x0000000605067291 */ /* 0x000fe2000f8fba3f */
[--C-:B---3--:R-:W-:Y:S01]  /*0090*/  SHF.R.U32.HI R27, RZ, 0x2, R28.reuse ;  /* 0x00000002ff1b7819 */ /* 0x108fe2000001161c */
[----:B------:R-:W-:Y:S01]  /*00a0*/  IMAD.SHL.U32 R26, R28, 0x8, RZ ;  /* 0x000000081c1a7824 */ /* 0x000fe200078e00ff */
[--C-:B------:R-:W-:Y:S01]  /*00b0*/  SHF.R.U32.HI R29, RZ, 0x4, R28.reuse ;  /* 0x00000004ff1d7819 */ /* 0x100fe2000001161c */
[----:B------:R-:W-:Y:S01]  /*00c0*/  UIMAD UR4, UR6, UR4, 0x1 ;  /* 0x00000001060474a4 */ /* 0x000fe2000f8e0204 */
[----:B------:R-:W-:Y:S01]  /*00d0*/  SGXT.U32 R27, R27, 0x4 ;  /* 0x000000041b1b781a */ /* 0x000fe20000000000 */
[----:B------:R-:W-:Y:S01]  /*00e0*/  UIMAD UR10, UR6, -0x900, UR15 ;  /* 0xfffff700060a78a4 */ /* 0x000fe2000f8e020f */
[----:B------:R-:W-:Y:S01]  /*00f0*/  SHF.R.U32.HI R18, RZ, 0x1, R28 ;  /* 0x00000001ff127819 */ /* 0x000fe2000001161c */
[----:B------:R-:W-:Y:S01]  /*0100*/  UISETP.LT.AND UP0, UPT, UR4, 0x8, UPT ;  /* 0x000000080400788c */ /* 0x000fe2000bf01270 */
[----:B------:R-:W-:-:S02]  /*0110*/  LOP3.LUT R23, R27, 0x10, RZ, 0xfc, !PT ;  /* 0x000000101b177812 */ /* 0x000fc400078efcff */
[--C-:B------:R-:W-:Y:S01]  /*0120*/  SHF.R.U32.HI R19, RZ, 0x3, R28.reuse ;  /* 0x00000003ff137819 */ /* 0x100fe2000001161c */
[----:B------:R-:W-:Y:S01]  /*0130*/  USEL UR7, UR4, 0x8, UP0 ;  /* 0x0000000804077887 */ /* 0x000fe20008000000 */
[----:B------:R-:W-:Y:S01]  /*0140*/  IMAD.U32 R4, RZ, RZ, UR10 ;  /* 0x0000000aff047e24 */ /* 0x000fe2000f8e00ff */
[----:B------:R-:W-:Y:S01]  /*0150*/  SHF.R.U32.HI R21, RZ, 0x2, R28 ;  /* 0x00000002ff157819 */ /* 0x000fe2000001161c */
[----:B------:R-:W-:Y:S01]  /*0160*/  UMOV UR4, URZ ;  /* 0x0000003f00047c82 */ /* 0x000fe20008000000 */
[----:B------:R-:W-:Y:S01]  /*0170*/  ULOP3.LUT UR10, UR10, UR7, URZ, 0x3c, !UPT ;  /* 0x000000070a0a7292 */ /* 0x000fe2000f8e3c3f */
[----:B------:R-:W-:Y:S01]  /*0180*/  SGXT.U32 R29, R29, 0x1 ;  /* 0x000000011d1d781a */ /* 0x000fe20000000000 */
[----:B------:R-:W-:Y:S01]  /*0190*/  IMAD.U32 R3, RZ, RZ, UR7 ;  /* 0x00000007ff037e24 */ /* 0x000fe2000f8e00ff */
[----:B------:R-:W-:Y:S02]  /*01a0*/  IABS R4, R4 ;  /* 0x0000000400047213 */ /* 0x000fe40000000000 */
[----:B------:R-:W-:-:S02]  /*01b0*/  SGXT.U32 R18, R18, 0x2 ;  /* 0x000000021212781a */ /* 0x000fc40000000000 */
[-C--:B------:R-:W-:Y:S02]  /*01c0*/  IABS R0, R3.reuse ;  /* 0x0000000300007213 */ /* 0x080fe40000000000 */
[----:B------:R-:W-:Y:S02]  /*01d0*/  IABS R3, R3 ;  /* 0x0000000300037213 */ /* 0x000fe40000000000 */
[----:B------:R-:W-:Y:S02]  /*01e0*/  R2UR UR18, R0 ;  /* 0x00000000001272ca */ /* 0x000fe400000e0000 */
[----:B------:R-:W-:Y:S02]  /*01f0*/  R2UR UR11, R4 ;  /* 0x00000000040b72ca */ /* 0x000fe400000e0000 */
[----:B------:R-:W2:Y:S01]  /*0200*/  LDC.64 R4, c[0x0][0x210] ;  /* 0x00008400ff047b82 */ /* 0x000ea20000000a00 */
[----:B------:R-:W-:Y:S02]  /*0210*/  SGXT.U32 R19, R19, 0x1 ;  /* 0x000000011313781a */ /* 0x000fe40000000000 */
[----:B------:R-:W-:-:S06]  /*0220*/  LOP3.LUT R21, R21, 0x8, RZ, 0xc0, !PT ;  /* 0x0000000815157812 */ /* 0x000fcc00078ec0ff */
[----:B------:R-:W3:Y:S08]  /*0230*/  I2F.RP R0, UR18 ;  /* 0x0000001200007d06 */ /* 0x000ef00008209400 */
[----:B---3--:R-:W3:Y:S02]  /*0240*/  MUFU.RCP R0, R0 ;  /* 0x0000000000007308 */ /* 0x008ee40000001000 */
[----:B---3--:R-:W-:-:S02]  /*0250*/  VIADD R2, R0, 0xffffffe ;  /* 0x0ffffffe00027836 */ /* 0x008fc40000000000 */
[----:B------:R-:W-:-:S04]  /*0260*/  IMAD.MOV R0, RZ, RZ, -R3 ;  /* 0x000000ffff007224 */ /* 0x000fc800078e0a03 */
[----:B------:R-:W3:Y:S01]  /*0270*/  F2I.FTZ.U32.TRUNC.NTZ R2, R2 ;  /* 0x0000000200027305 */ /* 0x000ee2000021f000 */
[----:B------:R-:W-:Y:S02]  /*0280*/  R2UR UR12, R0 ;  /* 0x00000000000c72ca */ /* 0x000fe400000e0000 */
[----:B---3--:R-:W-:-:S13]  /*0290*/  R2UR UR5, R2 ;  /* 0x00000000020572ca */ /* 0x008fda00000e0000 */
[----:B------:R-:W-:-:S04]  /*02a0*/  UIADD3 UR8, URZ, -UR5, URZ ;  /* 0x800000053f087290 */ /* 0x000fc8000fffe03f */
[----:B------:R-:W-:-:S04]  /*02b0*/  UIMAD UR8, UR8, UR18, URZ ;  /* 0x00000012080872a4 */ /* 0x000fc8000f8e023f */
[----:B------:R-:W-:-:S04]  /*02c0*/  UIMAD.WIDE.U32 UR4, UR5, UR8, UR4 ;  /* 0x00000008050472a5 */ /* 0x000fc8000f8e0004 */
[----:B------:R-:W-:-:S04]  /*02d0*/  UIMAD.WIDE.U32 UR8, UR5, UR11, URZ ;  /* 0x0000000b050872a5 */ /* 0x000fc8000f8e003f */
[----:B------:R-:W-:-:S03]  /*02e0*/  UIMAD UR4, UR9, UR12, UR11 ;  /* 0x0000000c090472a4 */ /* 0x000fc6000f8e020b */
[----:B------:R-:W-:Y:S01]  /*02f0*/  UMOV UR11, 0x3 ;  /* 0x00000003000b7882 */ /* 0x000fe20000000000 */
[----:B------:R-:W-:Y:S01]  /*0300*/  UISETP.GT.U32.AND UP1, UPT, UR18, UR4, UPT ;  /* 0x000000041200728c */ /* 0x000fe2000bf24070 */
[----:B------:R-:W-:-:S10]  /*0310*/  UMOV UR12, 0xffffffe0 ;  /* 0xffffffe0000c7882 */ /* 0x000fd40000000000 */
[----:B------:R-:W-:Y:S02]  /*0320*/  @!UP1 UIADD3 UR4, UR4, -UR18, URZ ;  /* 0x8000001204049290 */ /* 0x000fe4000fffe03f */
[----:B------:R-:W-:Y:S02]  /*0330*/  @!UP1 UIADD3 UR9, UR9, 0x1, URZ ;  /* 0x0000000109099890 */ /* 0x000fe4000fffe03f */
[----:B------:R-:W-:Y:S02]  /*0340*/  UISETP.GE.U32.AND UP0, UPT, UR4, UR18, UPT ;  /* 0x000000120400728c */ /* 0x000fe4000bf06070 */
[----:B------:R-:W-:-:S05]  /*0350*/  UISETP.GE.AND UP1, UPT, UR10, URZ, UPT ;  /* 0x0000003f0a00728c */ /* 0x000fca000bf26270 */
[----:B------:R-:W3:Y:S04]  /*0360*/  S2UR UR4, SR_CgaCtaId ;  /* 0x00000000000479c3 */ /* 0x000ee80000008800 */
[----:B------:R-:W-:Y:S02]  /*0370*/  @UP0 UIADD3 UR9, UR9, 0x1, URZ ;  /* 0x0000000109090890 */ /* 0x000fe4000fffe03f */
[----:B------:R-:W-:Y:S02]  /*0380*/  UISETP.NE.AND UP0, UPT, UR7, URZ, UPT ;  /* 0x0000003f0700728c */ /* 0x000fe4000bf05270 */
[----:B------:R-:W-:Y:S02]  /*0390*/  ULOP3.LUT UR7, URZ, UR7, URZ, 0x33, !UPT ;  /* 0x000000073f077292 */ /* 0x000fe4000f8e333f */
[----:B------:R-:W-:-:S04]  /*03a0*/  @!UP1 UIADD3 UR9, -UR9, URZ, URZ ;  /* 0x0000003f09099290 */ /* 0x000fc8000fffe13f */
[----:B------:R-:W-:-:S03]  /*03b0*/  USEL UR8, UR7, UR9, !UP0 ;  /* 0x0000000907087287 */ /* 0x000fc6000c000000 */
[----:B------:R-:W-:Y:S01]  /*03c0*/  UMOV UR9, 0x400 ;  /* 0x0000040000097882 */ /* 0x000fe20000000000 */
[----:B------:R-:W-:-:S06]  /*03d0*/  USHF.L.U32 UR8, UR8, 0x5, URZ ;  /* 0x0000000508087899 */ /* 0x000fcc000800063f */
[----:B------:R-:W-:Y:S01]  /*03e0*/  IMAD.U32 R2, RZ, RZ, UR8 ;  /* 0x00000008ff027e24 */ /* 0x000fe2000f8e00ff */
[----:B------:R-:W-:Y:S01]  /*03f0*/  LOP3.LUT R0, R27, UR8, RZ, 0xfc, !PT ;  /* 0x000000081b007c12 */ /* 0x000fe2000f8efcff */
[----:B---3--:R-:W-:-:S03]  /*0400*/  UPRMT UR9, UR4, 0x654, UR9 ;  /* 0x0000065404097896 */ /* 0x008fc60008000009 */
[----:B------:R-:W-:Y:S01]  /*0410*/  LOP3.LUT R2, R2, 0x10, R27, 0xfe, !PT ;  /* 0x0000001002027812 */ /* 0x000fe200078efe1b */
[----:B------:R-:W-:Y:S01]  /*0420*/  IMAD.HI R3, R0, 0x38e38e39, RZ ;  /* 0x38e38e3900037827 */ /* 0x000fe200078e02ff */
[----:B------:R-:W-:Y:S01]  /*0430*/  UIADD3 UR10, UR9, 0x1000, URZ ;  /* 0x00001000090a7890 */ /* 0x000fe2000fffe03f */
[----:B------:R-:W-:Y:S02]  /*0440*/  UMOV UR4, URZ ;  /* 0x0000003f00047c82 */ /* 0x000fe40008000000 */
[----:B------:R-:W-:Y:S01]  /*0450*/  IMAD.HI R9, R2, 0x38e38e39, RZ ;  /* 0x38e38e3902097827 */ /* 0x000fe200078e02ff */
[----:B------:R-:W-:Y:S01]  /*0460*/  SHF.R.U32.HI R8, RZ, 0x1f, R3 ;  /* 0x0000001fff087819 */ /* 0x000fe20000011603 */
[----:B------:R-:W-:Y:S02]  /*0470*/  UMOV UR14, UR9 ;  /* 0x00000009000e7c82 */ /* 0x000fe40008000000 */
[----:B------:R-:W-:Y:S01]  /*0480*/  UMOV UR13, UR10 ;  /* 0x0000000a000d7c82 */ /* 0x000fe20008000000 */
[----:B------:R-:W-:-:S02]  /*0490*/  SHF.R.U32.HI R10, RZ, 0x1f, R9 ;  /* 0x0000001fff0a7819 */ /* 0x000fc40000011609 */
[----:B------:R-:W-:Y:S02]  /*04a0*/  LEA.HI.SX32 R3, R3, R8, 0x15 ;  /* 0x0000000803037211 */ /* 0x000fe400078faaff */
[----:B------:R-:W-:Y:S02]  /*04b0*/  LEA.HI.SX32 R9, R9, R10, 0x15 ;  /* 0x0000000a09097211 */ /* 0x000fe400078faaff */
[----:B------:R-:W-:Y:S01]  /*04c0*/  LOP3.LUT R8, R26, 0x18, R28, 0x48, !PT ;  /* 0x000000181a087812 */ /* 0x000fe200078e481c */
[----:B------:R-:W-:Y:S01]  /*04d0*/  IMAD R0, R3, -0x2400, R0 ;  /* 0xffffdc0003007824 */ /* 0x000fe200078e0200 */
[----:B------:R-:W-:Y:S01]  /*04e0*/  LOP3.LUT R3, R26, 0x18, RZ, 0xc0, !PT ;  /* 0x000000181a037812 */ /* 0x000fe200078ec0ff */
[----:B------:R-:W-:Y:S02]  /*04f0*/  IMAD R2, R9, -0x2400, R2 ;  /* 0xffffdc0009027824 */ /* 0x000fe400078e0202 */
[--C-:B------:R-:W-:Y:S02]  /*0500*/  IMAD R25, R27, 0x20, R8.reuse ;  /* 0x000000201b197824 */ /* 0x100fe400078e0208 */
[--C-:B------:R-:W-:Y:S01]  /*0510*/  IMAD R17, R0, 0xc00, R3.reuse ;  /* 0x00000c0000117824 */ /* 0x100fe200078e0203 */
[-C--:B------:R-:W-:Y:S01]  /*0520*/  LOP3.LUT R0, R29, R18.reuse, RZ, 0x3c, !PT ;  /* 0x000000121d007212 */ /* 0x080fe200078e3cff */
[----:B------:R-:W-:Y:S01]  /*0530*/  IMAD R9, R2, 0xc00, R3 ;  /* 0x00000c0002097824 */ /* 0x000fe200078e0203 */
[----:B------:R-:W-:Y:S01]  /*0540*/  LEA R24, R25, UR9, 0x1 ;  /* 0x0000000919187c11 */ /* 0x000fe2000f8e08ff */
[----:B------:R-:W-:Y:S01]  /*0550*/  IMAD R23, R23, 0x20, R8 ;  /* 0x0000002017177824 */ /* 0x000fe200078e0208 */
[----:B------:R-:W-:Y:S01]  /*0560*/  LOP3.LUT R8, R19, R18, RZ, 0x3c, !PT ;  /* 0x0000001213087212 */ /* 0x000fe200078e3cff */
[----:B--2---:R-:W-:Y:S01]  /*0570*/  IMAD.WIDE.U32 R2, R3, 0x2, R4 ;  /* 0x0000000203027825 */ /* 0x004fe200078e0004 */
[----:B------:R-:W-:-:S02]  /*0580*/  LOP3.LUT R29, R18, 0x2, R29, 0x1e, !PT ;  /* 0x00000002121d7812 */ /* 0x000fc400078e1e1d */
[----:B------:R-:W-:Y:S01]  /*0590*/  LOP3.LUT R18, R18, 0x2, R19, 0x1e, !PT ;  /* 0x0000000212127812 */ /* 0x000fe200078e1e13 */
[--C-:B----4-:R-:W-:Y:S01]  /*05a0*/  IMAD.WIDE R16, R17, 0x2, R6.reuse ;  /* 0x0000000211107825 */ /* 0x110fe200078e0206 */
[----:B------:R-:W-:Y:S01]  /*05b0*/  @!PT LDS RZ, [RZ] ;  /* 0x00000000fffff984 */ /* 0x000fe20000000800 */
[----:B------:R-:W-:Y:S01]  /*05c0*/  @!PT LDS RZ, [RZ] ;  /* 0x00000000fffff984 */ /* 0x000fe20000000800 */
[----:B------:R-:W-:Y:S01]  /*05d0*/  @!PT LDS RZ, [RZ] ;  /* 0x00000000fffff984 */ /* 0x000fe20000000800 */
[----:B------:R-:W-:Y:S03]  /*05e0*/  LDGSTS.E.BYPASS.128 [R24], desc[UR16][R2.64] ;  /* 0x0000000002187fae */ /* 0x000fe6000b901c50 */
[----:B------:R-:W-:Y:S01]  /*05f0*/  IMAD.WIDE R6, R9, 0x2, R6 ;  /* 0x0000000209067825 */ /* 0x000fe200078e0206 */
[----:B------:R-:W-:Y:S01]  /*0600*/  LEA R9, R23, UR9, 0x1 ;  /* 0x0000000917097c11 */ /* 0x000fe2000f8e08ff */
[----:B------:R-:W0:Y:S01]  /*0610*/  LDGDEPBAR ;  /* 0x00000000000079af */ /* 0x000e220000000000 */
[----:B------:R-:W-:Y:S01]  /*0620*/  IADD3 R36, P1, R16, 0x100, RZ ;  /* 0x0000010010247810 */ /* 0x000fe20007f3e0ff */
[----:B------:R-:W-:Y:S02]  /*0630*/  IMAD.SHL.U32 R22, R0, 0x8, RZ ;  /* 0x0000000800167824 */ /* 0x000fe400078e00ff */
[----:B------:R-:W-:Y:S01]  /*0640*/  LDGSTS.E.BYPASS.128 [R24+0x1000], desc[UR16][R16.64] ;  /* 0x0100000010187fae */ /* 0x000fe2000b901c50 */
[----:B------:R-:W-:Y:S01]  /*0650*/  IMAD.SHL.U32 R30, R29, 0x8, RZ ;  /* 0x000000081d1e7824 */ /* 0x000fe200078e00ff */
[----:B------:R-:W-:Y:S01]  /*0660*/  IADD3 R29, P0, R6, 0x100, RZ ;  /* 0x00000100061d7810 */ /* 0x000fe20007f1e0ff */
[----:B------:R-:W-:Y:S01]  /*0670*/  IMAD.SHL.U32 R19, R18, 0x8, RZ ;  /* 0x0000000812137824 */ /* 0x000fe200078e00ff */
[----:B------:R-:W-:Y:S01]  /*0680*/  LDGSTS.E.BYPASS.128 [R9+0x1000], desc[UR16][R6.64] ;  /* 0x0100000006097fae */ /* 0x000fe2000b901c50 */
[----:B------:R-:W-:-:S02]  /*0690*/  IMAD.X R33, RZ, RZ, R17, P1 ;  /* 0x000000ffff217224 */ /* 0x000fc400008e0611 */
[----:B------:R-:W-:Y:S01]  /*06a0*/  IMAD.X R35, RZ, RZ, R7, P0 ;  /* 0x000000ffff237224 */ /* 0x000fe200000e0607 */
[----:B------:R-:W0:Y:S01]  /*06b0*/  LDGDEPBAR ;  /* 0x00000000000079af */ /* 0x000e220000000000 */
[----:B------:R-:W-:Y:S06]  /*06c0*/  BAR.SYNC.DEFER_BLOCKING 0x0 ;  /* 0x0000000000007b1d */ /* 0x000fec0000010000 */
[----:B------:R-:W-:Y:S01]  /*06d0*/  @!PT LDS RZ, [RZ] ;  /* 0x00000000fffff984 */ /* 0x000fe20000000800 */
[----:B------:R-:W-:Y:S01]  /*06e0*/  @!PT LDS RZ, [RZ] ;  /* 0x00000000fffff984 */ /* 0x000fe20000000800 */
[----:B------:R-:W-:Y:S01]  /*06f0*/  @!PT LDS RZ, [RZ] ;  /* 0x00000000fffff984 */ /* 0x000fe20000000800 */
[----:B------:R-:W-:Y:S04]  /*0700*/  LDGSTS.E.BYPASS.128 [R24+0x400], desc[UR16][R2.64+0x40] ;  /* 0x0040004002187fae */ /* 0x000fe8000b901c50 */
[----:B------:R-:W0:Y:S04]  /*0710*/  LDGDEPBAR ;  /* 0x00000000000079af */ /* 0x000e280000000000 */
[----:B------:R-:W-:Y:S04]  /*0720*/  LDGSTS.E.BYPASS.128 [R24+0x1800], desc[UR16][R16.64+0x40] ;  /* 0x0180004010187fae */ /* 0x000fe8000b901c50 */
[----:B------:R-:W-:Y:S04]  /*0730*/  LDGSTS.E.BYPASS.128 [R9+0x1800], desc[UR16][R6.64+0x40] ;  /* 0x0180004006097fae */ /* 0x000fe8000b901c50 */
        /* <DEDUP_REMOVED lines=14> */
[----:B------:R2:W-:Y:S04]  /*0820*/  LDGSTS.E.BYPASS.128 [R24+0xc00], desc[UR16][R2.64+0xc0] ;  /* 0x00c000c002187fae */ /* 0x0005e8000b901c50 */
[----:B------:R-:W0:Y:S04]  /*0830*/  LDGDEPBAR ;  /* 0x00000000000079af */ /* 0x000e280000000000 */
[----:B------:R3:W-:Y:S04]  /*0840*/  LDGSTS.E.BYPASS.128 [R24+0x2800], desc[UR16][R16.64+0xc0] ;  /* 0x028000c010187fae */ /* 0x0007e8000b901c50 */
[----:B------:R4:W-:Y:S01]  /*0850*/  LDGSTS.E.BYPASS.128 [R9+0x2800], desc[UR16][R6.64+0xc0] ;  /* 0x028000c006097fae */ /* 0x0009e2000b901c50 */
[----:B--2---:R-:W-:Y:S01]  /*0860*/  LOP3.LUT R2, R21, 0x17, R28, 0xf8, !PT ;  /* 0x0000001715027812 */ /* 0x004fe200078ef81c */
[----:B------:R-:W-:-:S02]  /*0870*/  IMAD.SHL.U32 R3, R28, 0x20, RZ ;  /* 0x000000201c037824 */ /* 0x000fc400078e00ff */
[----:B------:R-:W0:Y:S02]  /*0880*/  LDGDEPBAR ;  /* 0x00000000000079af */ /* 0x000e240000000000 */
[----:B------:R-:W-:Y:S01]  /*0890*/  IMAD.SHL.U32 R0, R2, 0x20, RZ ;  /* 0x0000002002007824 */ /* 0x000fe200078e00ff */
[----:B------:R-:W-:Y:S02]  /*08a0*/  LOP3.LUT R3, R3, 0x1e0, RZ, 0xe2, !PT ;  /* 0x000001e003037812 */ /* 0x000fe400078ee2ff */
[----:B---3--:R-:W-:Y:S02]  /*08b0*/  CS2R R16, SRZ ;  /* 0x0000000000107805 */ /* 0x008fe4000001ff00 */
[----:B------:R-:W-:Y:S02]  /*08c0*/  LOP3.LUT R2, R28, 0x3, RZ, 0xc0, !PT ;  /* 0x000000031c027812 */ /* 0x000fe400078ec0ff */
[----:B------:R-:W-:Y:S01]  /*08d0*/  LOP3.LUT R22, R22, R3, RZ, 0xfc, !PT ;  /* 0x0000000316167212 */ /* 0x000fe200078efcff */
[----:B----4-:R-:W-:Y:S01]  /*08e0*/  IMAD.SHL.U32 R9, R8, 0x8, RZ ;  /* 0x0000000808097824 */ /* 0x010fe200078e00ff */
[----:B------:R-:W-:Y:S01]  /*08f0*/  LOP3.LUT R3, R3, R30, RZ, 0xfc, !PT ;  /* 0x0000001e03037212 */ /* 0x000fe200078efcff */
[----:B------:R-:W-:Y:S01]  /*0900*/  IMAD.WIDE.U32 R4, R2, 0x10, R4 ;  /* 0x0000001002047825 */ /* 0x000fe200078e0004 */
[----:B------:R-:W-:-:S02]  /*0910*/  LEA R8, R22, UR9, 0x1 ;  /* 0x0000000916087c11 */ /* 0x000fc4000f8e08ff */
[----:B------:R-:W-:Y:S02]  /*0920*/  CS2R R6, SRZ ;  /* 0x0000000000067805 */ /* 0x000fe4000001ff00 */
[----:B------:R-:W-:Y:S02]  /*0930*/  LOP3.LUT R20, R0, R9, RZ, 0xfc, !PT ;  /* 0x0000000900147212 */ /* 0x000fe400078efcff */
[----:B------:R-:W-:Y:S02]  /*0940*/  IADD3 R30, P2, R4, 0x100, RZ ;  /* 0x00000100041e7810 */ /* 0x000fe40007f5e0ff */
[----:B------:R-:W-:Y:S02]  /*0950*/  LEA R12, R20, UR9, 0x1 ;  /* 0x00000009140c7c11 */ /* 0x000fe4000f8e08ff */
[----:B------:R-:W-:Y:S01]  /*0960*/  LOP3.LUT R0, R0, R19, RZ, 0xfc, !PT ;  /* 0x0000001300007212 */ /* 0x000fe200078efcff */
[----:B------:R-:W-:Y:S01]  /*0970*/  IMAD.X R31, RZ, RZ, R5, P2 ;  /* 0x000000ffff1f7224 */ /* 0x000fe200010e0605 */
[----:B------:R-:W-:-:S02]  /*0980*/  CS2R R4, SRZ ;  /* 0x0000000000047805 */ /* 0x000fc4000001ff00 */
[----:B------:R-:W-:Y:S02]  /*0990*/  LOP3.LUT R28, R28, 0x1f, RZ, 0xc0, !PT ;  /* 0x0000001f1c1c7812 */ /* 0x000fe400078ec0ff */
[----:B------:R-:W-:Y:S01]  /*09a0*/  CS2R R18, SRZ ;  /* 0x0000000000127805 */ /* 0x000fe2000001ff00 */
[----:B------:R-:W-:-:S04]  /*09b0*/  DEPBAR.LE SB0, 0x6 ;  /* 0x000081800000791a */ /* 0x000fc80000000000 */
[----:B------:R-:W-:Y:S06]  /*09c0*/  BAR.SYNC.DEFER_BLOCKING 0x0 ;  /* 0x0000000000007b1d */ /* 0x000fec0000010000 */
[----:B------:R-:W2:Y:S04]  /*09d0*/  LDSM.16.M88.4 R8, [R8] ;  /* 0x000000000808783b */ /* 0x000ea80000000200 */
[----:B------:R-:W3:Y:S02]  /*09e0*/  LDSM.16.M88.4 R12, [R12+0x1000] ;  /* 0x001000000c0c783b */ /* 0x000ee40000000200 */
.L_x_0:
[----:B--23--:R-:W-:Y:S01]  /*09f0*/  HMMA.16816.F32.BF16 R4, R8, R12, R4 ;  /* 0x0000000c0804723c */ /* 0x00cfe20000041804 */
[----:B------:R-:W-:Y:S01]  /*0a00*/  UIADD3 UR11, UR11, 0x1, URZ ;  /* 0x000000010b0b7890 */ /* 0x000fe2000fffe03f */
[----:B------:R-:W-:Y:S01]  /*0a10*/  IMAD.MOV.U32 R32, RZ, RZ, R36 ;  /* 0x000000ffff207224 */ /* 0x000fe200078e0024 */
[----:B------:R-:W-:Y:S01]  /*0a20*/  UIADD3 UR4, UR4, 0x1, URZ ;  /* 0x0000000104047890 */ /* 0x000fe2000fffe03f */
[----:B------:R-:W-:Y:S01]  /*0a30*/  IMAD.MOV.U32 R34, RZ, RZ, R29 ;  /* 0x000000ffff227224 */ /* 0x000fe200078e001d */
[----:B------:R-:W-:Y:S01]  /*0a40*/  UISETP.GE.AND UP2, UPT, UR11, 0x4, UPT ;  /* 0x000000040b00788c */ /* 0x000fe2000bf46270 */
[----:B------:R-:W-:Y:S01]  /*0a50*/  HMMA.16816.F32.BF16 R8, R8, R14, R16 ;  /* 0x0000000e0808723c */ /* 0x000fe20000041810 */
[----:B------:R-:W-:Y:S02]  /*0a60*/  LEA R12, R3, UR14, 0x1 ;  /* 0x0000000e030c7c11 */ /* 0x000fe4000f8e08ff */
[----:B------:R-:W-:-:S04]  /*0a70*/  USEL UR11, UR11, URZ, !UP2 ;  /* 0x0000003f0b0b7287 */ /* 0x000fc8000d000000 */
[----:B------:R-:W-:Y:S01]  /*0a80*/  LEA R16, R0, UR13, 0x1 ;  /* 0x0000000d00107c11 */ /* 0x000fe2000f8e08ff */
[----:B------:R-:W-:Y:S01]  /*0a90*/  LDSM.16.M88.4 R12, [R12] ;  /* 0x000000000c0c783b */ /* 0x000fe20000000200 */
[----:B------:R-:W-:-:S04]  /*0aa0*/  UIADD3 UR13, UR12, 0x20, URZ ;  /* 0x000000200c0d7890 */ /* 0x000fc8000fffe03f */
[----:B------:R-:W2:Y:S01]  /*0ab0*/  LDSM.16.M88.4 R16, [R16] ;  /* 0x000000001010783b */ /* 0x000ea20000000200 */
[----:B------:R-:W-:Y:S02]  /*0ac0*/  UISETP.GE.U32.AND UP1, UPT, UR13, 0xb80, UPT ;  /* 0x00000b800d00788c */ /* 0x000fe4000bf26070 */
[----:B------:R-:W-:Y:S01]  /*0ad0*/  ULEA UR13, UR11, UR10, 0xb ;  /* 0x0000000a0b0d7291 */ /* 0x000fe2000f8e583f */
[----:B------:R-:W-:Y:S03]  /*0ae0*/  BAR.SYNC.DEFER_BLOCKING 0x0 ;  /* 0x0000000000007b1d */ /* 0x000fe60000010000 */
[----:B------:R-:W-:Y:S01]  /*0af0*/  PLOP3.LUT P0, PT, PT, PT, UP1, 0x80, 0x0 ;  /* 0x000000000000781c */ /* 0x000fe20003f0f018 */
[----:B------:R-:W-:Y:S01]  /*0b00*/  UISETP.GE.AND UP1, UPT, UR4, 0x4, UPT ;  /* 0x000000040400788c */ /* 0x000fe2000bf26270 */
[----:B------:R-:W-:-:S03]  /*0b10*/  LEA R37, R25, UR13, 0x1 ;  /* 0x0000000d19257c11 */ /* 0x000fc6000f8e08ff */
[----:B------:R-:W-:-:S04]  /*0b20*/  USEL UR4, UR4, URZ, !UP1 ;  /* 0x0000003f04047287 */ /* 0x000fc8000c800000 */
[----:B------:R-:W-:-:S06]  /*0b30*/  ULEA UR14, UR4, UR10, 0xb ;  /* 0x0000000a040e7291 */ /* 0x000fcc000f8e583f */
[----:B------:R-:W-:Y:S01]  /*0b40*/  LEA R36, R20, UR14, 0x1 ;  /* 0x0000000e14247c11 */ /* 0x000fe2000f8e08ff */
[----:B--2---:R-:W-:Y:S06]  /*0b50*/  HMMA.16816.F32.BF16 R4, R12, R16, R4 ;  /* 0x000000100c04723c */ /* 0x004fec0000041804 */
[----:B------:R-:W-:Y:S01]  /*0b60*/  HMMA.16816.F32.BF16 R8, R12, R18, R8 ;  /* 0x000000120c08723c */ /* 0x000fe20000041808 */
[----:B------:R-:W-:Y:S01]  /*0b70*/  IMAD.U32 R17, RZ, RZ, UR11 ;  /* 0x0000000bff117e24 */ /* 0x000fe2000f8e00ff */
[----:B------:R-:W-:Y:S01]  /*0b80*/  LEA R16, R23, UR13, 0x1 ;  /* 0x0000000d17107c11 */ /* 0x000fe2000f8e08ff */
[----:B------:R-:W-:-:S02]  /*0b90*/  ULEA UR13, UR4, UR9, 0xa ;  /* 0x00000009040d7291 */ /* 0x000fc4000f8e503f */
[----:B------:R-:W-:Y:S01]  /*0ba0*/  IMAD R17, R17, 0x400, R24 ;  /* 0x0000040011117824 */ /* 0x000fe200078e0218 */
[----:B------:R-:W-:Y:S02]  /*0bb0*/  UIADD3 UR11, UR11, 0x1, URZ ;  /* 0x000000010b0b7890 */ /* 0x000fe4000fffe03f */
[----:B------:R-:W-:Y:S01]  /*0bc0*/  UIADD3 UR4, UR4, 0x1, URZ ;  /* 0x0000000104047890 */ /* 0x000fe2000fffe03f */
[----:B------:R-:W-:Y:S01]  /*0bd0*/  LEA R29, R22, UR13, 0x1 ;  /* 0x0000000d161d7c11 */ /* 0x000fe2000f8e08ff */
[----:B------:R-:W-:Y:S01]  /*0be0*/  @!PT LDS RZ, [RZ] ;  /* 0x00000000fffff984 */ /* 0x000fe20000000800 */
[----:B------:R-:W-:Y:S01]  /*0bf0*/  @!PT LDS RZ, [RZ] ;  /* 0x00000000fffff984 */ /* 0x000fe20000000800 */
[----:B------:R-:W-:Y:S01]  /*0c00*/  @!PT LDS RZ, [RZ] ;  /* 0x00000000fffff984 */ /* 0x000fe20000000800 */
[----:B------:R-:W-:Y:S01]  /*0c10*/  LDGSTS.E.BYPASS.128 [R17], desc[UR16][R30.64], !P0 ;  /* 0x000000001e117fae */ /* 0x000fe2000c101c50 */
[----:B------:R-:W-:-:S03]  /*0c20*/  UISETP.GE.AND UP2, UPT, UR11, 0x4, UPT ;  /* 0x000000040b00788c */ /* 0x000fc6000bf46270 */
[----:B------:R-:W0:Y:S01]  /*0c30*/  LDGDEPBAR ;  /* 0x00000000000079af */ /* 0x000e220000000000 */
[----:B------:R-:W-:-:S03]  /*0c40*/  USEL UR11, UR11, URZ, !UP2 ;  /* 0x0000003f0b0b7287 */ /* 0x000fc6000d000000 */
[----:B------:R-:W-:Y:S04]  /*0c50*/  LDGSTS.E.BYPASS.128 [R37], desc[UR16][R32.64], !P0 ;  /* 0x0000000020257fae */ /* 0x000fe8000c101c50 */
[----:B------:R2:W-:Y:S04]  /*0c60*/  LDGSTS.E.BYPASS.128 [R16], desc[UR16][R34.64], !P0 ;  /* 0x0000000022107fae */ /* 0x0005e8000c101c50 */
[----:B------:R-:W0:Y:S01]  /*0c70*/  LDGDEPBAR ;  /* 0x00000000000079af */ /* 0x000e220000000000 */
[----:B------:R-:W-:-:S04]  /*0c80*/  DEPBAR.LE SB0, 0x6 ;  /* 0x000081800000791a */ /* 0x000fc80000000000 */
[----:B------:R-:W-:Y:S06]  /*0c90*/  BAR.SYNC.DEFER_BLOCKING 0x0 ;  /* 0x0000000000007b1d */ /* 0x000fec0000010000 */
[----:B------:R-:W-:Y:S04]  /*0ca0*/  LDSM.16.M88.4 R12, [R29] ;  /* 0x000000001d0c783b */ /* 0x000fe80000000200 */
[----:B--2---:R-:W2:Y:S02]  /*0cb0*/  LDSM.16.M88.4 R16, [R36] ;  /* 0x000000002410783b */ /* 0x004ea40000000200 */
[----:B--2---:R-:W-:Y:S06]  /*0cc0*/  HMMA.16816.F32.BF16 R4, R12, R16, R4 ;  /* 0x000000100c04723c */ /* 0x004fec0000041804 */
[----:B------:R-:W-:Y:S01]  /*0cd0*/  HMMA.16816.F32.BF16 R8, R12, R18, R8 ;  /* 0x000000120c08723c */ /* 0x000fe20000041808 */
[----:B------:R-:W-:-:S06]  /*0ce0*/  LEA R16, R0, UR14, 0x1 ;  /* 0x0000000e00107c11 */ /* 0x000fcc000f8e08ff */
        /* <DEDUP_REMOVED lines=9> */
[----:B------:R-:W-:Y:S02]  /*0d80*/  LEA R29, R25, UR13, 0x1 ;  /* 0x0000000d191d7c11 */ /* 0x000fe4000f8e08ff */
[----:B------:R-:W-:Y:S01]  /*0d90*/  LEA R37, R23, UR13, 0x1 ;  /* 0x0000000d17257c11 */ /* 0x000fe2000f8e08ff */
[----:B------:R-:W-:-:S04]  /*0da0*/  USEL UR4, UR4, URZ, !UP1 ;  /* 0x0000003f04047287 */ /* 0x000fc8000c800000 */
[----:B------:R-:W-:Y:S02]  /*0db0*/  ULEA UR14, UR4, UR10, 0xb ;  /* 0x0000000a040e7291 */ /* 0x000fe4000f8e583f */
[----:B------:R-:W-:Y:S02]  /*0dc0*/  ULEA UR13, UR4, UR9, 0xa ;  /* 0x00000009040d7291 */ /* 0x000fe4000f8e503f */
[----:B------:R-:W-:-:S04]  /*0dd0*/  UIADD3 UR4, UR4, 0x1, URZ ;  /* 0x0000000104047890 */ /* 0x000fc8000fffe03f */
[----:B------:R-:W-:Y:S01]  /*0de0*/  LEA R36, R22, UR13, 0x1 ;  /* 0x0000000d16247c11 */ /* 0x000fe2000f8e08ff */
[----:B--2---:R-:W-:Y:S06]  /*0df0*/  HMMA.16816.F32.BF16 R4, R12, R16, R4 ;  /* 0x000000100c04723c */ /* 0x004fec0000041804 */
[----:B------:R-:W-:Y:S01]  /*0e00*/  HMMA.16816.F32.BF16 R8, R12, R18, R8 ;  /* 0x000000120c08723c */ /* 0x000fe20000041808 */
[----:B------:R-:W-:Y:S01]  /*0e10*/  IMAD.U32 R17, RZ, RZ, UR11 ;  /* 0x0000000bff117e24 */ /* 0x000fe2000f8e00ff */
[----:B------:R-:W-:Y:S01]  /*0e20*/  LEA R16, R20, UR14, 0x1 ;  /* 0x0000000e14107c11 */ /* 0x000fe2000f8e08ff */
[----:B------:R-:W-:-:S02]  /*0e30*/  UIADD3 UR11, UR11, 0x1, URZ ;  /* 0x000000010b0b7890 */ /* 0x000fc4000fffe03f */
[----:B------:R-:W-:Y:S02]  /*0e40*/  IMAD R17, R17, 0x400, R24 ;  /* 0x0000040011117824 */ /* 0x000fe400078e0218 */
[----:B------:R-:W-:-:S03]  /*0e50*/  UISETP.GE.AND UP2, UPT, UR11, 0x4, UPT ;  /* 0x000000040b00788c */ /* 0x000fc6000bf46270 */
[----:B------:R-:W-:Y:S01]  /*0e60*/  @!PT LDS RZ, [RZ] ;  /* 0x00000000fffff984 */ /* 0x000fe20000000800 */
[----:B------:R-:W-:Y:S01]  /*0e70*/  @!PT LDS RZ, [RZ] ;  /* 0x00000000fffff984 */ /* 0x000fe20000000800 */
[----:B------:R-:W-:Y:S01]  /*0e80*/  @!PT LDS RZ, [RZ] ;  /* 0x00000000fffff984 */ /* 0x000fe20000000800 */
[----:B------:R-:W-:Y:S01]  /*0e90*/  LDGSTS.E.BYPASS.128 [R17], desc[UR16][R30.64+0x40], !P0 ;  /* 0x000000401e117fae */ /* 0x000fe2000c101c50 */
[----:B------:R-:W-:-:S03]  /*0ea0*/  USEL UR11, UR11, URZ, !UP2 ;  /* 0x0000003f0b0b7287 */ /* 0x000fc6000d000000 */
[----:B------:R-:W0:Y:S04]  /*0eb0*/  LDGDEPBAR ;  /* 0x00000000000079af */ /* 0x000e280000000000 */
[----:B------:R2:W-:Y:S04]  /*0ec0*/  LDGSTS.E.BYPASS.128 [R29], desc[UR16][R32.64+0x40], !P0 ;  /* 0x00000040201d7fae */ /* 0x0005e8000c101c50 */
[----:B------:R3:W-:Y:S04]  /*0ed0*/  LDGSTS.E.BYPASS.128 [R37], desc[UR16][R34.64+0x40], !P0 ;  /* 0x0000004022257fae */ /* 0x0007e8000c101c50 */
[----:B------:R-:W0:Y:S01]  /*0ee0*/  LDGDEPBAR ;  /* 0x00000000000079af */ /* 0x000e220000000000 */
[----:B--2---:R-:W-:-:S04]  /*0ef0*/  IMAD.U32 R29, RZ, RZ, UR11 ;  /* 0x0000000bff1d7e24 */ /* 0x004fc8000f8e00ff */
[----:B------:R-:W-:Y:S01]  /*0f00*/  IMAD R29, R29, 0x400, R24 ;  /* 0x000004001d1d7824 */ /* 0x000fe200078e0218 */
[----:B------:R-:W-:-:S04]  /*0f10*/  DEPBAR.LE SB0, 0x6 ;  /* 0x000081800000791a */ /* 0x000fc80000000000 */
[----:B------:R-:W-:Y:S06]  /*0f20*/  BAR.SYNC.DEFER_BLOCKING 0x0 ;  /* 0x0000000000007b1d */ /* 0x000fec0000010000 */
[----:B------:R-:W-:Y:S04]  /*0f30*/  LDSM.16.M88.4 R12, [R36] ;  /* 0x00000000240c783b */ /* 0x000fe80000000200 */
[----:B------:R-:W2:Y:S02]  /*0f40*/  LDSM.16.M88.4 R16, [R16] ;  /* 0x000000001010783b */ /* 0x000ea40000000200 */
        /* <DEDUP_REMOVED lines=8> */
[----:B------:R-:W-:Y:S02]  /*0fd0*/  ULEA UR13, UR11, UR10, 0xb ;  /* 0x0000000a0b0d7291 */ /* 0x000fe4000f8e583f */
[----:B------:R-:W-:Y:S01]  /*0fe0*/  UIADD3 UR11, UR11, 0x1, URZ ;  /* 0x000000010b0b7890 */ /* 0x000fe2000fffe03f */
[----:B------:R-:W-:Y:S01]  /*0ff0*/  BAR.SYNC.DEFER_BLOCKING 0x0 ;  /* 0x0000000000007b1d */ /* 0x000fe20000010000 */
[----:B------:R-:W-:Y:S01]  /*1000*/  PLOP3.LUT P0, PT, PT, PT, UP1, 0x80, 0x0 ;  /* 0x000000000000781c */ /* 0x000fe20003f0f018 */
[----:B------:R-:W-:Y:S01]  /*1010*/  UISETP.GE.AND UP1, UPT, UR4, 0x4, UPT ;  /* 0x000000040400788c */ /* 0x000fe2000bf26270 */
[----:B---3--:R-:W-:Y:S01]  /*1020*/  LEA R37, R23, UR13, 0x1 ;  /* 0x0000000d17257c11 */ /* 0x008fe2000f8e08ff */
[----:B------:R-:W-:-:S02]  /*1030*/  UISETP.GE.AND UP2, UPT, UR11, 0x4, UPT ;  /* 0x000000040b00788c */ /* 0x000fc4000bf46270 */
[----:B------:R-:W-:Y:S02]  /*1040*/  USEL UR4, UR4, URZ, !UP1 ;  /* 0x0000003f04047287 */ /* 0x000fe4000c800000 */
[----:B------:R-:W-:Y:S02]  /*1050*/  USEL UR11, UR11, URZ, !UP2 ;  /* 0x0000003f0b0b7287 */ /* 0x000fe4000d000000 */
[----:B------:R-:W-:-:S06]  /*1060*/  ULEA UR14, UR4, UR10, 0xb ;  /* 0x0000000a040e7291 */ /* 0x000fcc000f8e583f */
[----:B------:R-:W-:Y:S01]  /*1070*/  LEA R36, R20, UR14, 0x1 ;  /* 0x0000000e14247c11 */ /* 0x000fe2000f8e08ff */
[----:B------:R-:W-:Y:S01]  /*1080*/  @!PT LDS RZ, [RZ] ;  /* 0x00000000fffff984 */ /* 0x000fe20000000800 */
[----:B------:R-:W-:Y:S01]  /*1090*/  @!PT LDS RZ, [RZ] ;  /* 0x00000000fffff984 */ /* 0x000fe20000000800 */
[----:B------:R-:W-:Y:S01]  /*10a0*/  @!PT LDS RZ, [RZ] ;  /* 0x00000000fffff984 */ /* 0x000fe20000000800 */
[----:B------:R3:W-:Y:S04]  /*10b0*/  LDGSTS.E.BYPASS.128 [R29], desc[UR16][R30.64+0x80], !P0 ;  /* 0x000000801e1d7fae */ /* 0x0007e8000c101c50 */
[----:B------:R-:W0:Y:S01]  /*10c0*/  LDGDEPBAR ;  /* 0x00000000000079af */ /* 0x000e220000000000 */
[----:B--2---:R-:W-:Y:S06]  /*10d0*/  HMMA.16816.F32.BF16 R4, R12, R16, R4 ;  /* 0x000000100c04723c */ /* 0x004fec0000041804 */
[----:B------:R-:W-:Y:S01]  /*10e0*/  HMMA.16816.F32.BF16 R8, R12, R18, R8 ;  /* 0x000000120c08723c */ /* 0x000fe20000041808 */
[----:B------:R-:W-:Y:S01]  /*10f0*/  LEA R17, R25, UR13, 0x1 ;  /* 0x0000000d19117c11 */ /* 0x000fe2000f8e08ff */
[----:B------:R-:W-:-:S02]  /*1100*/  ULEA UR13, UR4, UR9, 0xa ;  /* 0x00000009040d7291 */ /* 0x000fc4000f8e503f */
[----:B------:R-:W-:Y:S02]  /*1110*/  UIADD3 UR4, UR4, 0x1, URZ ;  /* 0x0000000104047890 */ /* 0x000fe4000fffe03f */
[----:B------:R2:W-:Y:S02]  /*1120*/  LDGSTS.E.BYPASS.128 [R17], desc[UR16][R32.64+0x80], !P0 ;  /* 0x0000008020117fae */ /* 0x0005e4000c101c50 */
[----:B---3--:R-:W-:Y:S02]  /*1130*/  LEA R29, R22, UR13, 0x1 ;  /* 0x0000000d161d7c11 */ /* 0x008fe4000f8e08ff */
        /* <DEDUP_REMOVED lines=19> */
[----:B---3--:R-:W-:Y:S01]  /*1270*/  LEA R37, R23, UR13, 0x1 ;  /* 0x0000000d17257c11 */ /* 0x008fe2000f8e08ff */
        /* <DEDUP_REMOVED lines=32> */
[----:B------:R-:W-:Y:S02]  /*1480*/  UIADD3 UR13, UR12, 0xa0, URZ ;  /* 0x000000a00c0d7890 */ /* 0x000fe4000fffe03f */
[----:B------:R-:W-:Y:S02]  /*1490*/  UIADD3 UR12, UR12, 0xc0, URZ ;  /* 0x000000c00c0c7890 */ /* 0x000fe4000fffe03f */
        /* <DEDUP_REMOVED lines=10> */
[----:B------:R-:W-:Y:S02]  /*1540*/  UISETP.GE.U32.AND UP1, UPT, UR12, 0xb80, UPT ;  /* 0x00000b800c00788c */ /* 0x000fe4000bf26070 */
[----:B------:R-:W-:Y:S02]  /*1550*/  ULEA UR14, UR4, UR10, 0xb ;  /* 0x0000000a040e7291 */ /* 0x000fe4000f8e583f */
[----:B------:R-:W-:-:S04]  /*1560*/  USEL UR11, UR11, URZ, !UP2 ;  /* 0x0000003f0b0b7287 */ /* 0x000fc8000d000000 */
        /* <DEDUP_REMOVED lines=13> */
[----:B------:R3:W-:Y:S01]  /*1640*/  LDGSTS.E.BYPASS.128 [R37], desc[UR16][R34.64+0x100], !P0 ;  /* 0x0000010022257fae */ /* 0x0007e2000c101c50 */
[----:B------:R-:W-:Y:S01]  /*1650*/  PLOP3.LUT P0, PT, PT, PT, UP1, 0x80, 0x0 ;  /* 0x000000000000781c */ /* 0x000fe20003f0f018 */
[----:B------:R-:W-:Y:S02]  /*1660*/  UISETP.GE.AND UP1, UPT, UR4, 0x4, UPT ;  /* 0x000000040400788c */ /* 0x000fe4000bf26270 */
[----:B------:R-:W0:Y:S02]  /*1670*/  LDGDEPBAR ;  /* 0x00000000000079af */ /* 0x000e240000000000 */
[----:B------:R-:W-:-:S02]  /*1680*/  USEL UR4, UR4, URZ, !UP1 ;  /* 0x0000003f04047287 */ /* 0x000fc4000c800000 */
[----:B------:R-:W-:Y:S01]  /*1690*/  UISETP.GE.U32.AND UP1, UPT, UR12, 0xbe0, UPT ;  /* 0x00000be00c00788c */ /* 0x000fe2000bf26070 */
[----:B------:R-:W-:-:S04]  /*16a0*/  DEPBAR.LE SB0, 0x6 ;  /* 0x000081800000791a */ /* 0x000fc80000000000 */
[----:B------:R-:W-:Y:S06]  /*16b0*/  BAR.SYNC.DEFER_BLOCKING 0x0 ;  /* 0x0000000000007b1d */ /* 0x000fec0000010000 */
[----:B------:R-:W-:Y:S04]  /*16c0*/  LDSM.16.M88.4 R12, [R29] ;  /* 0x000000001d0c783b */ /* 0x000fe80000000200 */
[----:B--2---:R2:W4:Y:S02]  /*16d0*/  LDSM.16.M88.4 R16, [R36] ;  /* 0x000000002410783b */ /* 0x0045240000000200 */
[----:B--2---:R-:W-:Y:S01]  /*16e0*/  IADD3 R36, P1, R32, 0x180, RZ ;  /* 0x0000018020247810 */ /* 0x004fe20007f3e0ff */
[----:B----4-:R-:W-:Y:S06]  /*16f0*/  HMMA.16816.F32.BF16 R4, R12, R16, R4 ;  /* 0x000000100c04723c */ /* 0x010fec0000041804 */
[----:B------:R-:W-:Y:S01]  /*1700*/  HMMA.16816.F32.BF16 R8, R12, R18, R8 ;  /* 0x000000120c08723c */ /* 0x000fe20000041808 */
[----:B------:R-:W-:Y:S01]  /*1710*/  LEA R16, R3, UR13, 0x1 ;  /* 0x0000000d03107c11 */ /* 0x000fe2000f8e08ff */
[----:B------:R-:W-:-:S05]  /*1720*/  ULEA UR13, UR11, UR10, 0xb ;  /* 0x0000000a0b0d7291 */ /* 0x000fca000f8e583f */
[----:B------:R-:W-:Y:S01]  /*1730*/  LEA R12, R0, UR14, 0x1 ;  /* 0x0000000e000c7c11 */ /* 0x000fe2000f8e08ff */
[----:B------:R-:W-:Y:S01]  /*1740*/  LDSM.16.M88.4 R16, [R16] ;  /* 0x000000001010783b */ /* 0x000fe20000000200 */
[----:B---3--:R-:W-:Y:S01]  /*1750*/  LEA R37, R25, UR13, 0x1 ;  /* 0x0000000d19257c11 */ /* 0x008fe2000f8e08ff */
[----:B------:R-:W-:-:S03]  /*1760*/  ULEA UR14, UR4, UR9, 0xa ;  /* 0x00000009040e7291 */ /* 0x000fc6000f8e503f */
[----:B------:R-:W2:Y:S05]  /*1770*/  LDSM.16.M88.4 R12, [R12] ;  /* 0x000000000c0c783b */ /* 0x000eaa0000000200 */
[----:B--2---:R-:W-:Y:S06]  /*1780*/  HMMA.16816.F32.BF16 R4, R16, R12, R4 ;  /* 0x0000000c1004723c */ /* 0x004fec0000041804 */
[----:B------:R-:W-:Y:S01]  /*1790*/  HMMA.16816.F32.BF16 R16, R16, R14, R8 ;  /* 0x0000000e1010723c */ /* 0x000fe20000041808 */
[----:B------:R-:W-:Y:S01]  /*17a0*/  IMAD.U32 R13, RZ, RZ, UR11 ;  /* 0x0000000bff0d7e24 */ /* 0x000fe2000f8e00ff */
[----:B------:R-:W-:Y:S01]  /*17b0*/  LEA R12, R23, UR13, 0x1 ;  /* 0x0000000d170c7c11 */ /* 0x000fe2000f8e08ff */
[----:B------:R-:W-:-:S02]  /*17c0*/  ULEA UR13, UR4, UR10, 0xb ;  /* 0x0000000a040d7291 */ /* 0x000fc4000f8e583f */
[----:B------:R-:W-:Y:S01]  /*17d0*/  IMAD R13, R13, 0x400, R24 ;  /* 0x000004000d0d7824 */ /* 0x000fe200078e0218 */
[----:B------:R-:W-:Y:S01]  /*17e0*/  BAR.SYNC.DEFER_BLOCKING 0x0 ;  /* 0x0000000000007b1d */ /* 0x000fe20000010000 */
[----:B------:R-:W-:-:S05]  /*17f0*/  LEA R8, R22, UR14, 0x1 ;  /* 0x0000000e16087c11 */ /* 0x000fca000f8e08ff */
[----:B------:R-:W-:Y:S01]  /*1800*/  @!PT LDS RZ, [RZ] ;  /* 0x00000000fffff984 */ /* 0x000fe20000000800 */
[----:B------:R-:W-:Y:S01]  /*1810*/  @!PT LDS RZ, [RZ] ;  /* 0x00000000fffff984 */ /* 0x000fe20000000800 */
[----:B------:R-:W-:Y:S01]  /*1820*/  @!PT LDS RZ, [RZ] ;  /* 0x00000000fffff984 */ /* 0x000fe20000000800 */
[----:B------:R2:W-:Y:S04]  /*1830*/  LDGSTS.E.BYPASS.128 [R13], desc[UR16][R30.64+0x140], !P0 ;  /* 0x000001401e0d7fae */ /* 0x0005e8000c101c50 */
[----:B------:R-:W0:Y:S04]  /*1840*/  LDGDEPBAR ;  /* 0x00000000000079af */ /* 0x000e280000000000 */
[----:B------:R3:W-:Y:S04]  /*1850*/  LDGSTS.E.BYPASS.128 [R37], desc[UR16][R32.64+0x140], !P0 ;  /* 0x0000014020257fae */ /* 0x0007e8000c101c50 */
[----:B------:R4:W-:Y:S01]  /*1860*/  LDGSTS.E.BYPASS.128 [R12], desc[UR16][R34.64+0x140], !P0 ;  /* 0x00000140220c7fae */ /* 0x0009e2000c101c50 */
[----:B------:R-:W-:-:S02]  /*1870*/  IADD3 R29, P0, R34, 0x180, RZ ;  /* 0x00000180221d7810 */ /* 0x000fc40007f1e0ff */
[----:B--2---:R-:W-:Y:S01]  /*1880*/  IADD3 R30, P2, R30, 0x180, RZ ;  /* 0x000001801e1e7810 */ /* 0x004fe20007f5e0ff */
[----:B------:R-:W0:Y:S01]  /*1890*/  LDGDEPBAR ;  /* 0x00000000000079af */ /* 0x000e220000000000 */
[----:B---3--:R-:W-:-:S03]  /*18a0*/  IMAD.X R33, RZ, RZ, R33, P1 ;  /* 0x000000ffff217224 */ /* 0x008fc600008e0621 */
[----:B------:R-:W-:Y:S02]  /*18b0*/  IMAD.X R31, RZ, RZ, R31, P2 ;  /* 0x000000ffff1f7224 */ /* 0x000fe400010e061f */
[----:B----4-:R-:W-:Y:S01]  /*18c0*/  IMAD.X R35, RZ, RZ, R35, P0 ;  /* 0x000000ffff237224 */ /* 0x010fe200000e0623 */
[----:B------:R-:W-:Y:S02]  /*18d0*/  PLOP3.LUT P0, PT, PT, PT, UP1, 0x80, 0x0 ;  /* 0x000000000000781c */ /* 0x000fe40003f0f018 */
[----:B------:R-:W-:Y:S01]  /*18e0*/  LEA R12, R20, UR13, 0x1 ;  /* 0x0000000d140c7c11 */ /* 0x000fe2000f8e08ff */
[----:B------:R-:W-:-:S04]  /*18f0*/  DEPBAR.LE SB0, 0x6 ;  /* 0x000081800000791a */ /* 0x000fc80000000000 */
[----:B------:R-:W-:Y:S06]  /*1900*/  BAR.SYNC.DEFER_BLOCKING 0x0 ;  /* 0x0000000000007b1d */ /* 0x000fec0000010000 */
[----:B------:R-:W2:Y:S04]  /*1910*/  LDSM.16.M88.4 R8, [R8] ;  /* 0x000000000808783b */ /* 0x000ea80000000200 */
[----:B------:R-:W3:Y:S01]  /*1920*/  LDSM.16.M88.4 R12, [R12] ;  /* 0x000000000c0c783b */ /* 0x000ee20000000200 */
[----:B------:R-:W-:Y:S05]  /*1930*/  @!P0 BRA `(.L_x_0) ;  /* 0xfffffff0002c8947 */ /* 0x000fea000383ffff */
[----:B------:R-:W-:Y:S01]  /*1940*/  UMOV UR4, 0xfffffff8 ;  /* 0xfffffff800047882 */ /* 0x000fe20000000000 */
[----:B------:R-:W-:Y:S01]  /*1950*/  IABS R3, UR15 ;  /* 0x0000000f00037c13 */ /* 0x000fe20008000000 */
[----:B------:R-:W-:Y:S01]  /*1960*/  UIMAD UR4, UR6, UR4, 0x1 ;  /* 0x00000001060474a4 */ /* 0x000fe2000f8e0204 */
[----:B------:R-:W-:-:S04]  /*1970*/  DEPBAR.LE SB0, 0x0 ;  /* 0x000080000000791a */ /* 0x000fc80000000000 */
[----:B------:R-:W-:Y:S01]  /*1980*/  UISETP.LT.AND UP1, UPT, UR4, 0x8, UPT ;  /* 0x000000080400788c */ /* 0x000fe2000bf21270 */
[----:B------:R-:W-:Y:S01]  /*1990*/  R2UR UR10, R3 ;  /* 0x00000000030a72ca */ /* 0x000fe200000e0000 */
[----:B------:R-:W-:Y:S01]  /*19a0*/  UISETP.GE.AND UP2, UPT, UR15, URZ, UPT ;  /* 0x0000003f0f00728c */ /* 0x000fe2000bf46270 */
[----:B------:R-:W-:Y:S01]  /*19b0*/  SHF.R.U32.HI R28, RZ, 0x2, R28 ;  /* 0x00000002ff1c7819 */ /* 0x000fe2000001161c */
[----:B------:R-:W-:Y:S01]  /*19c0*/  USEL UR4, UR4, 0x8, UP1 ;  /* 0x0000000804047887 */ /* 0x000fe20008800000 */
[----:B------:R-:W-:Y:S01]  /*19d0*/  IMAD R3, R2, 0x2, R21 ;  /* 0x0000000202037824 */ /* 0x000fe200078e0215 */
[----:B------:R-:W-:Y:S01]  /*19e0*/  F2FP.BF16.F32.PACK_AB R4, R5, R4 ;  /* 0x000000040504723e */ /* 0x000fe200000010ff */
[----:B--2---:R-:W-:Y:S01]  /*19f0*/  IMAD.U32 R9, RZ, RZ, UR8 ;  /* 0x00000008ff097e24 */ /* 0x004fe2000f8e00ff */
[----:B------:R-:W-:Y:S01]  /*1a00*/  F2FP.BF16.F32.PACK_AB R6, R7, R6 ;  /* 0x000000060706723e */ /* 0x000fe200000010ff */
[----:B------:R-:W-:Y:S01]  /*1a10*/  IMAD R3, R28, 0x28, R3 ;  /* 0x000000281c037824 */ /* 0x000fe200078e0203 */
[----:B------:R-:W-:Y:S01]  /*1a20*/  F2FP.BF16.F32.PACK_AB R16, R17, R16 ;  /* 0x000000101110723e */ /* 0x000fe200000010ff */
[----:B------:R-:W-:Y:S01]  /*1a30*/  IMAD.U32 R0, RZ, RZ, UR4 ;  /* 0x00000004ff007e24 */ /* 0x000fe2000f8e00ff */
[----:B------:R-:W-:-:S02]  /*1a40*/  F2FP.BF16.F32.PACK_AB R18, R19, R18 ;  /* 0x000000121312723e */ /* 0x000fc400000010ff */
[----:B------:R-:W-:Y:S01]  /*1a50*/  UIMAD.WIDE.U32 UR4, UR5, UR10, URZ ;  /* 0x0000000a050472a5 */ /* 0x000fe2000f8e003f */
[----:B------:R-:W-:Y:S01]  /*1a60*/  LEA R3, R3, UR9, 0x1 ;  /* 0x0000000903037c11 */ /* 0x000fe2000f8e08ff */
[----:B------:R-:W-:Y:S01]  /*1a70*/  BAR.SYNC.DEFER_BLOCKING 0x0 ;  /* 0x0000000000007b1d */ /* 0x000fe20000010000 */
[----:B------:R-:W-:Y:S02]  /*1a80*/  IABS R0, R0 ;  /* 0x0000000000007213 */ /* 0x000fe40000000000 */
[----:B------:R-:W-:Y:S02]  /*1a90*/  LOP3.LUT R9, R9, 0x18, R26, 0xf8, !PT ;  /* 0x0000001809097812 */ /* 0x000fe400078ef81a */
[----:B------:R-:W-:Y:S01]  /*1aa0*/  LOP3.LUT R21, R28, R21, RZ, 0xfc, !PT ;  /* 0x000000151c157212 */ /* 0x000fe200078efcff */
[----:B------:R-:W-:-:S05]  /*1ab0*/  IMAD.MOV R0, RZ, RZ, -R0 ;  /* 0x000000ffff007224 */ /* 0x000fca00078e0a00 */
[----:B------:R-:W-:Y:S01]  /*1ac0*/  R2UR UR11, R0 ;  /* 0x00000000000b72ca */ /* 0x000fe200000e0000 */
[----:B------:R-:W-:-:S04]  /*1ad0*/  IMAD R0, R21, 0x5, R2 ;  /* 0x0000000515007824 */ /* 0x000fc800078e0202 */
[----:B------:R-:W-:-:S05]  /*1ae0*/  IMAD.SHL.U32 R0, R0, 0x8, RZ ;  /* 0x0000000800007824 */ /* 0x000fca00078e00ff */
[----:B------:R-:W-:-:S03]  /*1af0*/  LEA R0, R0, UR9, 0x1 ;  /* 0x0000000900007c11 */ /* 0x000fc6000f8e08ff */
[----:B------:R-:W-:Y:S01]  /*1b00*/  UIMAD UR5, UR5, UR11, UR10 ;  /* 0x0000000b050572a4 */ /* 0x000fe2000f8e020a */
[----:B------:R2:W-:Y:S03]  /*1b10*/  STS [R3], R4 ;  /* 0x0000000403007388 */ /* 0x0005e60000000800 */
[----:B------:R-:W-:Y:S01]  /*1b20*/  UISETP.GT.U32.AND UP1, UPT, UR18, UR5, UPT ;  /* 0x000000051200728c */ /* 0x000fe2000bf24070 */
[----:B------:R2:W-:Y:S04]  /*1b30*/  STS [R3+0x280], R6 ;  /* 0x0002800603007388 */ /* 0x0005e80000000800 */
[----:B------:R2:W-:Y:S04]  /*1b40*/  STS [R3+0x20], R16 ;  /* 0x0000201003007388 */ /* 0x0005e80000000800 */
[----:B------:R2:W-:Y:S02]  /*1b50*/  STS [R3+0x2a0], R18 ;  /* 0x0002a01203007388 */ /* 0x0005e40000000800 */
[----:B------:R-:W-:-:S04]  /*1b60*/  @!UP1 UIADD3 UR5, UR5, -UR18, URZ ;  /* 0x8000001205059290 */ /* 0x000fc8000fffe03f */
[----:B------:R-:W-:-:S11]  /*1b70*/  UISETP.GT.U32.AND UP1, UPT, UR18, UR5, UPT ;  /* 0x000000051200728c */ /* 0x000fd6000bf24070 */
[----:B------:R-:W-:-:S04]  /*1b80*/  @!UP1 UIADD3 UR5, UR5, -UR18, URZ ;  /* 0x8000001205059290 */ /* 0x000fc8000fffe03f */
[----:B------:R-:W-:-:S04]  /*1b90*/  @!UP2 UIADD3 UR5, -UR5, URZ, URZ ;  /* 0x0000003f0505a290 */ /* 0x000fc8000fffe13f */
[----:B------:R-:W-:-:S04]  /*1ba0*/  USEL UR5, UR7, UR5, !UP0 ;  /* 0x0000000507057287 */ /* 0x000fc8000c000000 */
[----:B------:R-:W-:-:S04]  /*1bb0*/  ULEA UR5, UR6, UR5, 0x3 ;  /* 0x0000000506057291 */ /* 0x000fc8000f8e183f */
[----:B------:R-:W-:-:S06]  /*1bc0*/  USHF.L.U32 UR5, UR5, 0x4, URZ ;  /* 0x0000000405057899 */ /* 0x000fcc000800063f */
[----:B------:R-:W-:Y:S01]  /*1bd0*/  LOP3.LUT R27, R27, UR5, RZ, 0xfc, !PT ;  /* 0x000000051b1b7c12 */ /* 0x000fe2000f8efcff */
[----:B------:R-:W-:Y:S03]  /*1be0*/  BAR.SYNC.DEFER_BLOCKING 0x0 ;  /* 0x0000000000007b1d */ /* 0x000fe60000010000 */
[----:B------:R-:W-:-:S04]  /*1bf0*/  ISETP.GE.AND P0, PT, R27, 0x1, PT ;  /* 0x000000011b00780c */ /* 0x000fc80003f06270 */
[----:B------:R-:W-:-:S13]  /*1c00*/  ISETP.LT.AND P0, PT, R9, 0x2400, !P0 ;  /* 0x000024000900780c */ /* 0x000fda0004701270 */
[----:B--2---:R-:W-:Y:S05]  /*1c10*/  @!P0 EXIT ;  /* 0x000000000000894d */ /* 0x004fea0003800000 */
[----:B------:R-:W1:Y:S01]  /*1c20*/  LDS.128 R4, [R0] ;  /* 0x0000000000047984 */ /* 0x000e620000000c00 */
[----:B------:R-:W2:Y:S02]  /*1c30*/  LDC.64 R2, c[0x0][0x220] ;  /* 0x00008800ff027b82 */ /* 0x000ea40000000a00 */
[----:B--2---:R-:W-:-:S05]  /*1c40*/  IMAD.WIDE R2, R9, 0x2, R2 ;  /* 0x0000000209027825 */ /* 0x004fca00078e0202 */
[----:B-1----:R-:W-:Y:S01]  /*1c50*/  STG.E.128 desc[UR16][R2.64], R4 ;  /* 0x0000000402007986 */ /* 0x002fe2000c101d10 */
[----:B------:R-:W-:Y:S05]  /*1c60*/  EXIT ;  /* 0x000000000000794d */ /* 0x000fea0003800000 */
.L_x_1:
[----:B------:R-:W-:-:S00]  /*1c70*/  BRA `(.L_x_1) ;  /* 0xfffffffc00fc7947 */ /* 0x000fc0000383ffff */
[----:B------:R-:W-:-:S00]  /*1c80*/  NOP ;  /* 0x0000000000007918 */ /* 0x000fc00000000000 */
[----:B------:R-:W-:-:S00]  /*1c90*/  NOP ;  /* 0x0000000000007918 */ /* 0x000fc00000000000 */
[----:B------:R-:W-:-:S00]  /*1ca0*/  NOP ;  /* 0x0000000000007918 */ /* 0x000fc00000000000 */
[----:B------:R-:W-:-:S00]  /*1cb0*/  NOP ;  /* 0x0000000000007918 */ /* 0x000fc00000000000 */
[----:B------:R-:W-:-:S00]  /*1cc0*/  NOP ;  /* 0x0000000000007918 */ /* 0x000fc00000000000 */
[----:B------:R-:W-:-:S00]  /*1cd0*/  NOP ;  /* 0x0000000000007918 */ /* 0x000fc00000000000 */
[----:B------:R-:W-:-:S00]  /*1ce0*/  NOP ;  /* 0x0000000000007918 */ /* 0x000fc00000000000 */
[----:B------:R-:W-:-:S00]  /*1cf0*/  NOP ;  /* 0x0000000000007918 */ /* 0x000fc00000000000 */
.L_x_2:


//--------------------- .nv.shared.triton_mm      --------------------------
	.section	.nv.shared.triton_mm,"aw",@nobits
	.sectionflags	@""
	.align	16
	.zero		1024


//--------------------- .nv.constant0.triton_mm   --------------------------
	.section	.nv.constant0.triton_mm,"a",@progbits
	.sectionflags	@""
	.align	4
.nv.constant0.triton_mm:
	.zero		552
